//
// Generated by NVIDIA NVVM Compiler
//
// Compiler Build ID: CL-36424714
// Cuda compilation tools, release 13.0, V13.0.88
// Based on NVVM 20.0.0
//

.version 9.0
.target sm_100
.address_size 64

	// .globl	_Z11sgemm_naiveiiifPKfS0_fPf

.visible .entry _Z11sgemm_naiveiiifPKfS0_fPf(
	.param .u32 _Z11sgemm_naiveiiifPKfS0_fPf_param_0,
	.param .u32 _Z11sgemm_naiveiiifPKfS0_fPf_param_1,
	.param .u32 _Z11sgemm_naiveiiifPKfS0_fPf_param_2,
	.param .f32 _Z11sgemm_naiveiiifPKfS0_fPf_param_3,
	.param .u64 .ptr .align 1 _Z11sgemm_naiveiiifPKfS0_fPf_param_4,
	.param .u64 .ptr .align 1 _Z11sgemm_naiveiiifPKfS0_fPf_param_5,
	.param .f32 _Z11sgemm_naiveiiifPKfS0_fPf_param_6,
	.param .u64 .ptr .align 1 _Z11sgemm_naiveiiifPKfS0_fPf_param_7
)
{
	.reg .pred 	%p<13>;
	.reg .b32 	%r<47>;
	.reg .b32 	%f<73>;
	.reg .b64 	%rd<40>;

	ld.param.u32 	%r22, [_Z11sgemm_naiveiiifPKfS0_fPf_param_0];
	ld.param.u32 	%r23, [_Z11sgemm_naiveiiifPKfS0_fPf_param_1];
	ld.param.u32 	%r21, [_Z11sgemm_naiveiiifPKfS0_fPf_param_2];
	ld.param.f32 	%f13, [_Z11sgemm_naiveiiifPKfS0_fPf_param_3];
	ld.param.u64 	%rd5, [_Z11sgemm_naiveiiifPKfS0_fPf_param_4];
	ld.param.u64 	%rd6, [_Z11sgemm_naiveiiifPKfS0_fPf_param_5];
	ld.param.f32 	%f14, [_Z11sgemm_naiveiiifPKfS0_fPf_param_6];
	ld.param.u64 	%rd4, [_Z11sgemm_naiveiiifPKfS0_fPf_param_7];
	cvta.to.global.u64 	%rd1, %rd6;
	cvta.to.global.u64 	%rd2, %rd5;
	mov.u32 	%r24, %ctaid.x;
	shl.b32 	%r25, %r24, 5;
	mov.u32 	%r26, %tid.x;
	shr.u32 	%r27, %r26, 5;
	or.b32  	%r1, %r25, %r27;
	mov.u32 	%r28, %ctaid.y;
	shl.b32 	%r29, %r28, 5;
	and.b32  	%r30, %r26, 31;
	or.b32  	%r31, %r29, %r30;
	setp.ge.s32 	%p1, %r1, %r22;
	setp.ge.s32 	%p2, %r31, %r23;
	or.pred  	%p3, %p1, %p2;
	@%p3 bra 	$L__BB0_14;
	setp.lt.s32 	%p4, %r21, 1;
	mov.f32 	%f72, 0f00000000;
	@%p4 bra 	$L__BB0_13;
	mul.lo.s32 	%r3, %r21, %r1;
	and.b32  	%r4, %r21, 7;
	setp.lt.u32 	%p5, %r21, 8;
	mov.f32 	%f72, 0f00000000;
	mov.b32 	%r45, 0;
	@%p5 bra 	$L__BB0_5;
	and.b32  	%r45, %r21, 2147483640;
	neg.s32 	%r43, %r45;
	shl.b32 	%r7, %r23, 3;
	add.s64 	%rd3, %rd2, 16;
	mov.f32 	%f72, 0f00000000;
	mul.wide.s32 	%rd11, %r23, 4;
	mov.u32 	%r41, %r3;
	mov.u32 	%r42, %r31;
$L__BB0_4:
	.pragma "nounroll";
	mul.wide.s32 	%rd7, %r41, 4;
	add.s64 	%rd8, %rd3, %rd7;
	ld.global.f32 	%f19, [%rd8+-16];
	mul.wide.s32 	%rd9, %r42, 4;
	add.s64 	%rd10, %rd1, %rd9;
	ld.global.f32 	%f20, [%rd10];
	fma.rn.f32 	%f21, %f19, %f20, %f72;
	ld.global.f32 	%f22, [%rd8+-12];
	add.s64 	%rd12, %rd10, %rd11;
	ld.global.f32 	%f23, [%rd12];
	fma.rn.f32 	%f24, %f22, %f23, %f21;
	ld.global.f32 	%f25, [%rd8+-8];
	add.s64 	%rd13, %rd12, %rd11;
	ld.global.f32 	%f26, [%rd13];
	fma.rn.f32 	%f27, %f25, %f26, %f24;
	ld.global.f32 	%f28, [%rd8+-4];
	add.s64 	%rd14, %rd13, %rd11;
	ld.global.f32 	%f29, [%rd14];
	fma.rn.f32 	%f30, %f28, %f29, %f27;
	ld.global.f32 	%f31, [%rd8];
	add.s64 	%rd15, %rd14, %rd11;
	ld.global.f32 	%f32, [%rd15];
	fma.rn.f32 	%f33, %f31, %f32, %f30;
	ld.global.f32 	%f34, [%rd8+4];
	add.s64 	%rd16, %rd15, %rd11;
	ld.global.f32 	%f35, [%rd16];
	fma.rn.f32 	%f36, %f34, %f35, %f33;
	ld.global.f32 	%f37, [%rd8+8];
	add.s64 	%rd17, %rd16, %rd11;
	ld.global.f32 	%f38, [%rd17];
	fma.rn.f32 	%f39, %f37, %f38, %f36;
	ld.global.f32 	%f40, [%rd8+12];
	add.s64 	%rd18, %rd17, %rd11;
	ld.global.f32 	%f41, [%rd18];
	fma.rn.f32 	%f72, %f40, %f41, %f39;
	add.s32 	%r43, %r43, 8;
	add.s32 	%r42, %r42, %r7;
	add.s32 	%r41, %r41, 8;
	setp.ne.s32 	%p6, %r43, 0;
	@%p6 bra 	$L__BB0_4;
$L__BB0_5:
	setp.eq.s32 	%p7, %r4, 0;
	@%p7 bra 	$L__BB0_13;
	and.b32  	%r15, %r21, 3;
	setp.lt.u32 	%p8, %r4, 4;
	@%p8 bra 	$L__BB0_8;
	add.s32 	%r33, %r45, %r3;
	mul.wide.s32 	%rd19, %r33, 4;
	add.s64 	%rd20, %rd2, %rd19;
	ld.global.f32 	%f43, [%rd20];
	mad.lo.s32 	%r34, %r45, %r23, %r31;
	mul.wide.s32 	%rd21, %r34, 4;
	add.s64 	%rd22, %rd1, %rd21;
	ld.global.f32 	%f44, [%rd22];
	fma.rn.f32 	%f45, %f43, %f44, %f72;
	ld.global.f32 	%f46, [%rd20+4];
	mul.wide.s32 	%rd23, %r23, 4;
	add.s64 	%rd24, %rd22, %rd23;
	ld.global.f32 	%f47, [%rd24];
	fma.rn.f32 	%f48, %f46, %f47, %f45;
	ld.global.f32 	%f49, [%rd20+8];
	add.s64 	%rd25, %rd24, %rd23;
	ld.global.f32 	%f50, [%rd25];
	fma.rn.f32 	%f51, %f49, %f50, %f48;
	ld.global.f32 	%f52, [%rd20+12];
	add.s64 	%rd26, %rd25, %rd23;
	ld.global.f32 	%f53, [%rd26];
	fma.rn.f32 	%f72, %f52, %f53, %f51;
	add.s32 	%r45, %r45, 4;
$L__BB0_8:
	setp.eq.s32 	%p9, %r15, 0;
	@%p9 bra 	$L__BB0_13;
	setp.eq.s32 	%p10, %r15, 1;
	@%p10 bra 	$L__BB0_11;
	add.s32 	%r35, %r45, %r3;
	mul.wide.s32 	%rd27, %r35, 4;
	add.s64 	%rd28, %rd2, %rd27;
	ld.global.f32 	%f55, [%rd28];
	mad.lo.s32 	%r36, %r45, %r23, %r31;
	mul.wide.s32 	%rd29, %r36, 4;
	add.s64 	%rd30, %rd1, %rd29;
	ld.global.f32 	%f56, [%rd30];
	fma.rn.f32 	%f57, %f55, %f56, %f72;
	ld.global.f32 	%f58, [%rd28+4];
	mul.wide.s32 	%rd31, %r23, 4;
	add.s64 	%rd32, %rd30, %rd31;
	ld.global.f32 	%f59, [%rd32];
	fma.rn.f32 	%f72, %f58, %f59, %f57;
	add.s32 	%r45, %r45, 2;
$L__BB0_11:
	and.b32  	%r37, %r21, 1;
	setp.eq.b32 	%p11, %r37, 1;
	not.pred 	%p12, %p11;
	@%p12 bra 	$L__BB0_13;
	add.s32 	%r38, %r45, %r3;
	mul.wide.s32 	%rd33, %r38, 4;
	add.s64 	%rd34, %rd2, %rd33;
	ld.global.f32 	%f60, [%rd34];
	mad.lo.s32 	%r39, %r45, %r23, %r31;
	mul.wide.s32 	%rd35, %r39, 4;
	add.s64 	%rd36, %rd1, %rd35;
	ld.global.f32 	%f61, [%rd36];
	fma.rn.f32 	%f72, %f60, %f61, %f72;
$L__BB0_13:
	mad.lo.s32 	%r40, %r23, %r1, %r31;
	cvta.to.global.u64 	%rd37, %rd4;
	mul.wide.s32 	%rd38, %r40, 4;
	add.s64 	%rd39, %rd37, %rd38;
	ld.global.f32 	%f62, [%rd39];
	mul.f32 	%f63, %f14, %f62;
	fma.rn.f32 	%f64, %f13, %f72, %f63;
	st.global.f32 	[%rd39], %f64;
$L__BB0_14:
	ret;

}


// ===== COMPILED SASS (sm_100) =====

	.target	sm_100

	.elftype	@"ET_EXEC"


//--------------------- .note.nv.tkinfo           --------------------------
	.section	.note.nv.tkinfo,"",@"SHT_NOTE"
	.sectionflags	@"SHF_NOTE_NV_TKINFO"
	.tkinfo
        /*0018*/ 	.word	0x00000002
        /*0030*/ 	.string	""
        /*0030*/ 	.string	"ptxas"
        /*0030*/ 	.string	"Cuda compilation tools, release 13.0, V13.0.88"
        /*0030*/ 	.string	"Build cuda_13.0.r13.0/compiler.36424714_0"
        /*0030*/ 	.string	"-arch sm_100 -m 64 "



//--------------------- .note.nv.cuinfo           --------------------------
	.section	.note.nv.cuinfo,"",@"SHT_NOTE"
	.sectionflags	@"SHF_NOTE_NV_CUINFO"
        /*0018*/ 	.short	0x0002
        /*001a*/ 	.short	0x0064
        /*001c*/ 	.short	0x0082
	.zero		2


//--------------------- .nv.info                  --------------------------
	.section	.nv.info,"",@"SHT_CUDA_INFO"
	.align	4


	//----- nvinfo : EIATTR_REGCOUNT
	.align		4
        /*0000*/ 	.byte	0x04, 0x2f
        /*0002*/ 	.short	(.L_1 - .L_0)
	.align		4
.L_0:
        /*0004*/ 	.word	index@(_Z11sgemm_naiveiiifPKfS0_fPf)
        /*0008*/ 	.word	0x00000020


	//----- nvinfo : EIATTR_FRAME_SIZE
	.align		4
.L_1:
        /*000c*/ 	.byte	0x04, 0x11
        /*000e*/ 	.short	(.L_3 - .L_2)
	.align		4
.L_2:
        /*0010*/ 	.word	index@(_Z11sgemm_naiveiiifPKfS0_fPf)
        /*0014*/ 	.word	0x00000000


	//----- nvinfo : EIATTR_MIN_STACK_SIZE
	.align		4
.L_3:
        /*0018*/ 	.byte	0x04, 0x12
        /*001a*/ 	.short	(.L_5 - .L_4)
	.align		4
.L_4:
        /*001c*/ 	.word	index@(_Z11sgemm_naiveiiifPKfS0_fPf)
        /*0020*/ 	.word	0x00000000
.L_5:


//--------------------- .nv.compat                --------------------------
	.section	.nv.compat,"",@"SHT_CUDA_COMPAT_INFO"
	.align	4
        /*0000*/ 	.byte	0x02, 0x09, 0x00, 0x00, 0x02, 0x02, 0x01, 0x00, 0x02, 0x05, 0x05, 0x00, 0x03, 0x07, 0x01, 0x01
        /*0010*/ 	.byte	0x02, 0x03, 0x00, 0x00, 0x02, 0x06, 0x01, 0x00, 0x04, 0x0b, 0x08, 0x00, 0x09, 0x00, 0x00, 0x00
        /*0020*/ 	.byte	0x00, 0x00, 0x00, 0x00


//--------------------- .nv.info._Z11sgemm_naiveiiifPKfS0_fPf --------------------------
	.section	.nv.info._Z11sgemm_naiveiiifPKfS0_fPf,"",@"SHT_CUDA_INFO"
	.sectionflags	@""
	.align	4


	//----- nvinfo : EIATTR_CUDA_API_VERSION
	.align		4
        /*0000*/ 	.byte	0x04, 0x37
        /*0002*/ 	.short	(.L_7 - .L_6)
.L_6:
        /*0004*/ 	.word	0x00000082


	//----- nvinfo : EIATTR_KPARAM_INFO
	.align		4
.L_7:
        /*0008*/ 	.byte	0x04, 0x17
        /*000a*/ 	.short	(.L_9 - .L_8)
.L_8:
        /*000c*/ 	.word	0x00000000
        /*0010*/ 	.short	0x0007
        /*0012*/ 	.short	0x0028
        /*0014*/ 	.byte	0x00, 0xf5, 0x21, 0x00


	//----- nvinfo : EIATTR_KPARAM_INFO
	.align		4
.L_9:
        /*0018*/ 	.byte	0x04, 0x17
        /*001a*/ 	.short	(.L_11 - .L_10)
.L_10:
        /*001c*/ 	.word	0x00000000
        /*0020*/ 	.short	0x0006
        /*0022*/ 	.short	0x0020
        /*0024*/ 	.byte	0x00, 0xf0, 0x11, 0x00


	//----- nvinfo : EIATTR_KPARAM_INFO
	.align		4
.L_11:
        /*0028*/ 	.byte	0x04, 0x17
        /*002a*/ 	.short	(.L_13 - .L_12)
.L_12:
        /*002c*/ 	.word	0x00000000
        /*0030*/ 	.short	0x0005
        /*0032*/ 	.short	0x0018
        /*0034*/ 	.byte	0x00, 0xf5, 0x21, 0x00


	//----- nvinfo : EIATTR_KPARAM_INFO
	.align		4
.L_13:
        /*0038*/ 	.byte	0x04, 0x17
        /*003a*/ 	.short	(.L_15 - .L_14)
.L_14:
        /*003c*/ 	.word	0x00000000
        /*0040*/ 	.short	0x0004
        /*0042*/ 	.short	0x0010
        /*0044*/ 	.byte	0x00, 0xf5, 0x21, 0x00


	//----- nvinfo : EIATTR_KPARAM_INFO
	.align		4
.L_15:
        /*0048*/ 	.byte	0x04, 0x17
        /*004a*/ 	.short	(.L_17 - .L_16)
.L_16:
        /*004c*/ 	.word	0x00000000
        /*0050*/ 	.short	0x0003
        /*0052*/ 	.short	0x000c
        /*0054*/ 	.byte	0x00, 0xf0, 0x11, 0x00


	//----- nvinfo : EIATTR_KPARAM_INFO
	.align		4
.L_17:
        /*0058*/ 	.byte	0x04, 0x17
        /*005a*/ 	.short	(.L_19 - .L_18)
.L_18:
        /*005c*/ 	.word	0x00000000
        /*0060*/ 	.short	0x0002
        /*0062*/ 	.short	0x0008
        /*0064*/ 	.byte	0x00, 0xf0, 0x11, 0x00


	//----- nvinfo : EIATTR_KPARAM_INFO
	.align		4
.L_19:
        /*0068*/ 	.byte	0x04, 0x17
        /*006a*/ 	.short	(.L_21 - .L_20)
.L_20:
        /*006c*/ 	.word	0x00000000
        /*0070*/ 	.short	0x0001
        /*0072*/ 	.short	0x0004
        /*0074*/ 	.byte	0x00, 0xf0, 0x11, 0x00


	//----- nvinfo : EIATTR_KPARAM_INFO
	.align		4
.L_21:
        /*0078*/ 	.byte	0x04, 0x17
        /*007a*/ 	.short	(.L_23 - .L_22)
.L_22:
        /*007c*/ 	.word	0x00000000
        /*0080*/ 	.short	0x0000
        /*0082*/ 	.short	0x0000
        /*0084*/ 	.byte	0x00, 0xf0, 0x11, 0x00


	//----- nvinfo : EIATTR_SPARSE_MMA_MASK
	.align		4
.L_23:
        /*0088*/ 	.byte	0x03, 0x50
        /*008a*/ 	.short	0x0000


	//----- nvinfo : EIATTR_MAXREG_COUNT
	.align		4
        /*008c*/ 	.byte	0x03, 0x1b
        /*008e*/ 	.short	0x00ff


	//----- nvinfo : EIATTR_MERCURY_ISA_VERSION
	.align		4
        /*0090*/ 	.byte	0x03, 0x5f
        /*0092*/ 	.short	0x0101


	//----- nvinfo : EIATTR_VRC_CTA_INIT_COUNT
	.align		4
        /*0094*/ 	.byte	0x02, 0x4a
	.zero		1
	.zero		1


	//----- nvinfo : EIATTR_EXIT_INSTR_OFFSETS
	.align		4
        /*0098*/ 	.byte	0x04, 0x1c
        /*009a*/ 	.short	(.L_25 - .L_24)


	//   ....[0]....
.L_24:
        /*009c*/ 	.word	0x000000c0


	//   ....[1]....
        /*00a0*/ 	.word	0x00000890


	//----- nvinfo : EIATTR_CBANK_PARAM_SIZE
	.align		4
.L_25:
        /*00a4*/ 	.byte	0x03, 0x19
        /*00a6*/ 	.short	0x0030


	//----- nvinfo : EIATTR_PARAM_CBANK
	.align		4
        /*00a8*/ 	.byte	0x04, 0x0a
        /*00aa*/ 	.short	(.L_27 - .L_26)
	.align		4
.L_26:
        /*00ac*/ 	.word	index@(.nv.constant0._Z11sgemm_naiveiiifPKfS0_fPf)
        /*00b0*/ 	.short	0x0380
        /*00b2*/ 	.short	0x0030


	//----- nvinfo : EIATTR_SW_WAR
	.align		4
.L_27:
        /*00b4*/ 	.byte	0x04, 0x36
        /*00b6*/ 	.short	(.L_29 - .L_28)
.L_28:
        /*00b8*/ 	.word	0x00000008
.L_29:


//--------------------- .nv.callgraph             --------------------------
	.section	.nv.callgraph,"",@"SHT_CUDA_CALLGRAPH"
	.align	4
	.sectionentsize	8
	.align		4
        /*0000*/ 	.word	0x00000000
	.align		4
        /*0004*/ 	.word	0xffffffff
	.align		4
        /*0008*/ 	.word	0x00000000
	.align		4
        /*000c*/ 	.word	0xfffffffe
	.align		4
        /*0010*/ 	.word	0x00000000
	.align		4
        /*0014*/ 	.word	0xfffffffd
	.align		4
        /*0018*/ 	.word	0x00000000
	.align		4
        /*001c*/ 	.word	0xfffffffc


//--------------------- .text._Z11sgemm_naiveiiifPKfS0_fPf --------------------------
	.section	.text._Z11sgemm_naiveiiifPKfS0_fPf,"ax",@progbits
	.align	128
        .global         _Z11sgemm_naiveiiifPKfS0_fPf
        .type           _Z11sgemm_naiveiiifPKfS0_fPf,@function
        .size           _Z11sgemm_naiveiiifPKfS0_fPf,(.L_x_5 - _Z11sgemm_naiveiiifPKfS0_fPf)
        .other          _Z11sgemm_naiveiiifPKfS0_fPf,@"STO_CUDA_ENTRY STV_DEFAULT"
_Z11sgemm_naiveiiifPKfS0_fPf:
.text._Z11sgemm_naiveiiifPKfS0_fPf:
[----:B------:R-:W-:Y:S01]  /*0000*/  LDC R1, c[0x0][0x37c] ;  /* 0x0000df00ff017b82 */ /* 0x000fe20000000800 */
[----:B------:R-:W0:Y:S07]  /*0010*/  S2R R0, SR_TID.X ;  /* 0x0000000000007919 */ /* 0x000e2e0000002100 */
[----:B------:R-:W1:Y:S01]  /*0020*/  S2UR UR4, SR_CTAID.X ;  /* 0x00000000000479c3 */ /* 0x000e620000002500 */
[----:B------:R-:W2:Y:S07]  /*0030*/  S2R R5, SR_CTAID.Y ;  /* 0x0000000000057919 */ /* 0x000eae0000002600 */
[----:B------:R-:W3:Y:S01]  /*0040*/  LDC.64 R2, c[0x0][0x380] ;  /* 0x0000e000ff027b82 */ /* 0x000ee20000000a00 */
[----:B-1----:R-:W-:Y:S01]  /*0050*/  USHF.L.U32 UR4, UR4, 0x5, URZ ;  /* 0x0000000504047899 */ /* 0x002fe200080006ff */
[----:B0-----:R-:W-:-:S02]  /*0060*/  LOP3.LUT R16, R0, 0x1f, RZ, 0xc0, !PT ;  /* 0x0000001f00107812 */ /* 0x001fc400078ec0ff */
[----:B------:R-:W-:Y:S02]  /*0070*/  SHF.R.U32.HI R0, RZ, 0x5, R0 ;  /* 0x00000005ff007819 */ /* 0x000fe40000011600 */
[----:B--2---:R-:W-:Y:S02]  /*0080*/  LEA R16, R5, R16, 0x5 ;  /* 0x0000001005107211 */ /* 0x004fe400078e28ff */
[----:B------:R-:W-:Y:S02]  /*0090*/  LOP3.LUT R0, R0, UR4, RZ, 0xfc, !PT ;  /* 0x0000000400007c12 */ /* 0x000fe4000f8efcff */
[----:B---3--:R-:W-:-:S04]  /*00a0*/  ISETP.GE.AND P0, PT, R16, R3, PT ;  /* 0x000000031000720c */ /* 0x008fc80003f06270 */
[----:B------:R-:W-:-:S13]  /*00b0*/  ISETP.GE.OR P0, PT, R0, R2, P0 ;  /* 0x000000020000720c */ /* 0x000fda0000706670 */
[----:B------:R-:W-:Y:S05]  /*00c0*/  @P0 EXIT ;  /* 0x000000000000094d */ /* 0x000fea0003800000 */
[----:B------:R-:W0:Y:S01]  /*00d0*/  LDC R17, c[0x0][0x388] ;  /* 0x0000e200ff117b82 */ /* 0x000e220000000800 */
[----:B------:R-:W1:Y:S01]  /*00e0*/  LDCU.64 UR6, c[0x0][0x358] ;  /* 0x00006b00ff0677ac */ /* 0x000e620008000a00 */
[----:B------:R-:W-:Y:S01]  /*00f0*/  HFMA2 R26, -RZ, RZ, 0, 0 ;  /* 0x00000000ff1a7431 */ /* 0x000fe200000001ff */
[----:B0-----:R-:W-:-:S13]  /*0100*/  ISETP.GE.AND P0, PT, R17, 0x1, PT ;  /* 0x000000011100780c */ /* 0x001fda0003f06270 */
[----:B-1----:R-:W-:Y:S05]  /*0110*/  @!P0 BRA `(.L_x_0) ;  /* 0x0000000400b88947 */ /* 0x002fea0003800000 */
[C---:B------:R-:W-:Y:S01]  /*0120*/  ISETP.GE.U32.AND P1, PT, R17.reuse, 0x8, PT ;  /* 0x000000081100780c */ /* 0x040fe20003f26070 */
[----:B------:R-:W-:Y:S01]  /*0130*/  IMAD R18, R0, R17, RZ ;  /* 0x0000001100127224 */ /* 0x000fe200078e02ff */
[----:B------:R-:W-:Y:S02]  /*0140*/  LOP3.LUT R25, R17, 0x7, RZ, 0xc0, !PT ;  /* 0x0000000711197812 */ /* 0x000fe400078ec0ff */
[----:B------:R-:W-:Y:S02]  /*0150*/  MOV R26, RZ ;  /* 0x000000ff001a7202 */ /* 0x000fe40000000f00 */
[----:B------:R-:W-:Y:S02]  /*0160*/  ISETP.NE.AND P0, PT, R25, RZ, PT ;  /* 0x000000ff1900720c */ /* 0x000fe40003f05270 */
[----:B------:R-:W-:-:S05]  /*0170*/  MOV R19, RZ ;  /* 0x000000ff00137202 */ /* 0x000fca0000000f00 */
[----:B------:R-:W-:Y:S06]  /*0180*/  @!P1 BRA `(.L_x_1) ;  /* 0x0000000000c49947 */ /* 0x000fec0003800000 */
[----:B------:R-:W0:Y:S01]  /*0190*/  LDCU.64 UR4, c[0x0][0x390] ;  /* 0x00007200ff0477ac */ /* 0x000e220008000a00 */
[----:B------:R-:W-:Y:S02]  /*01a0*/  LOP3.LUT R19, R17, 0x7ffffff8, RZ, 0xc0, !PT ;  /* 0x7ffffff811137812 */ /* 0x000fe400078ec0ff */
[----:B------:R-:W-:Y:S02]  /*01b0*/  MOV R26, RZ ;  /* 0x000000ff001a7202 */ /* 0x000fe40000000f00 */
[----:B------:R-:W-:Y:S02]  /*01c0*/  MOV R2, R18 ;  /* 0x0000001200027202 */ /* 0x000fe40000000f00 */
[----:B------:R-:W-:Y:S02]  /*01d0*/  MOV R22, R16 ;  /* 0x0000001000167202 */ /* 0x000fe40000000f00 */
[----:B------:R-:W-:Y:S01]  /*01e0*/  IADD3 R20, PT, PT, -R19, RZ, RZ ;  /* 0x000000ff13147210 */ /* 0x000fe20007ffe1ff */
[----:B0-----:R-:W-:-:S04]  /*01f0*/  UIADD3 UR4, UP0, UPT, UR4, 0x10, URZ ;  /* 0x0000001004047890 */ /* 0x001fc8000ff1e0ff */
[----:B------:R-:W-:-:S12]  /*0200*/  UIADD3.X UR5, UPT, UPT, URZ, UR5, URZ, UP0, !UPT ;  /* 0x00000005ff057290 */ /* 0x000fd800087fe4ff */
.L_x_2:
[----:B------:R-:W0:Y:S01]  /*0210*/  LDC.64 R14, c[0x0][0x398] ;  /* 0x0000e600ff0e7b82 */ /* 0x000e220000000a00 */
[----:B------:R-:W-:Y:S02]  /*0220*/  MOV R4, UR4 ;  /* 0x0000000400047c02 */ /* 0x000fe40008000f00 */
[----:B------:R-:W-:-:S03]  /*0230*/  MOV R5, UR5 ;  /* 0x0000000500057c02 */ /* 0x000fc60008000f00 */
[----:B------:R-:W-:-:S05]  /*0240*/  IMAD.WIDE R4, R2, 0x4, R4 ;  /* 0x0000000402047825 */ /* 0x000fca00078e0204 */
[----:B------:R-:W2:Y:S04]  /*0250*/  LDG.E R21, desc[UR6][R4.64+-0x10] ;  /* 0xfffff00604157981 */ /* 0x000ea8000c1e1900 */
[----:B------:R-:W3:Y:S04]  /*0260*/  LDG.E R23, desc[UR6][R4.64+-0xc] ;  /* 0xfffff40604177981 */ /* 0x000ee8000c1e1900 */
[----:B------:R-:W4:Y:S01]  /*0270*/  LDG.E R29, desc[UR6][R4.64+-0x8] ;  /* 0xfffff806041d7981 */ /* 0x000f22000c1e1900 */
[----:B0-----:R-:W-:-:S05]  /*0280*/  IMAD.WIDE R14, R22, 0x4, R14 ;  /* 0x00000004160e7825 */ /* 0x001fca00078e020e */
[----:B------:R0:W2:Y:S01]  /*0290*/  LDG.E R24, desc[UR6][R14.64] ;  /* 0x000000060e187981 */ /* 0x0000a2000c1e1900 */
[----:B------:R-:W-:-:S04]  /*02a0*/  IMAD.WIDE R12, R3, 0x4, R14 ;  /* 0x00000004030c7825 */ /* 0x000fc800078e020e */
[C---:B------:R-:W-:Y:S02]  /*02b0*/  IMAD.WIDE R6, R3.reuse, 0x4, R12 ;  /* 0x0000000403067825 */ /* 0x040fe400078e020c */
[----:B------:R-:W3:Y:S02]  /*02c0*/  LDG.E R12, desc[UR6][R12.64] ;  /* 0x000000060c0c7981 */ /* 0x000ee4000c1e1900 */
[C---:B------:R-:W-:Y:S02]  /*02d0*/  IMAD.WIDE R8, R3.reuse, 0x4, R6 ;  /* 0x0000000403087825 */ /* 0x040fe400078e0206 */
[----:B------:R1:W4:Y:S02]  /*02e0*/  LDG.E R28, desc[UR6][R6.64] ;  /* 0x00000006061c7981 */ /* 0x000324000c1e1900 */
[C---:B------:R-:W-:Y:S02]  /*02f0*/  IMAD.WIDE R10, R3.reuse, 0x4, R8 ;  /* 0x00000004030a7825 */ /* 0x040fe400078e0208 */
[----:B------:R-:W5:Y:S02]  /*0300*/  LDG.E R8, desc[UR6][R8.64] ;  /* 0x0000000608087981 */ /* 0x000f64000c1e1900 */
[----:B0-----:R-:W-:-:S05]  /*0310*/  IMAD.WIDE R14, R3, 0x4, R10 ;  /* 0x00000004030e7825 */ /* 0x001fca00078e020a */
[----:B------:R-:W5:Y:S04]  /*0320*/  LDG.E R13, desc[UR6][R14.64] ;  /* 0x000000060e0d7981 */ /* 0x000f68000c1e1900 */
[----:B------:R-:W5:Y:S04]  /*0330*/  LDG.E R9, desc[UR6][R10.64] ;  /* 0x000000060a097981 */ /* 0x000f68000c1e1900 */
[----:B------:R-:W5:Y:S04]  /*0340*/  LDG.E R11, desc[UR6][R4.64+-0x4] ;  /* 0xfffffc06040b7981 */ /* 0x000f68000c1e1900 */
[----:B------:R-:W5:Y:S01]  /*0350*/  LDG.E R10, desc[UR6][R4.64+0x8] ;  /* 0x00000806040a7981 */ /* 0x000f62000c1e1900 */
[----:B--2---:R-:W-:Y:S01]  /*0360*/  FFMA R24, R21, R24, R26 ;  /* 0x0000001815187223 */ /* 0x004fe2000000001a */
[----:B------:R-:W-:-:S02]  /*0370*/  IMAD.WIDE R26, R3, 0x4, R14 ;  /* 0x00000004031a7825 */ /* 0x000fc400078e020e */
[----:B------:R-:W2:Y:S04]  /*0380*/  LDG.E R21, desc[UR6][R4.64] ;  /* 0x0000000604157981 */ /* 0x000ea8000c1e1900 */
[----:B------:R-:W2:Y:S01]  /*0390*/  LDG.E R14, desc[UR6][R4.64+0x4] ;  /* 0x00000406040e7981 */ /* 0x000ea2000c1e1900 */
[----:B-1----:R-:W-:-:S03]  /*03a0*/  IMAD.WIDE R6, R3, 0x4, R26 ;  /* 0x0000000403067825 */ /* 0x002fc600078e021a */
[----:B------:R-:W2:Y:S04]  /*03b0*/  LDG.E R15, desc[UR6][R4.64+0xc] ;  /* 0x00000c06040f7981 */ /* 0x000ea8000c1e1900 */
[----:B------:R-:W2:Y:S04]  /*03c0*/  LDG.E R6, desc[UR6][R6.64] ;  /* 0x0000000606067981 */ /* 0x000ea8000c1e1900 */
[----:B------:R-:W2:Y:S01]  /*03d0*/  LDG.E R5, desc[UR6][R26.64] ;  /* 0x000000061a057981 */ /* 0x000ea2000c1e1900 */
[----:B---3--:R-:W-:Y:S01]  /*03e0*/  FFMA R12, R23, R12, R24 ;  /* 0x0000000c170c7223 */ /* 0x008fe20000000018 */
[----:B------:R-:W-:-:S03]  /*03f0*/  IADD3 R20, PT, PT, R20, 0x8, RZ ;  /* 0x0000000814147810 */ /* 0x000fc60007ffe0ff */
[----:B----4-:R-:W-:Y:S01]  /*0400*/  FFMA R12, R29, R28, R12 ;  /* 0x0000001c1d0c7223 */ /* 0x010fe2000000000c */
[----:B------:R-:W-:Y:S02]  /*0410*/  ISETP.NE.AND P1, PT, R20, RZ, PT ;  /* 0x000000ff1400720c */ /* 0x000fe40003f25270 */
[----:B------:R-:W-:Y:S01]  /*0420*/  LEA R22, R3, R22, 0x3 ;  /* 0x0000001603167211 */ /* 0x000fe200078e18ff */
[----:B-----5:R-:W-:Y:S01]  /*0430*/  FFMA R8, R11, R8, R12 ;  /* 0x000000080b087223 */ /* 0x020fe2000000000c */
[----:B------:R-:W-:-:S03]  /*0440*/  IADD3 R2, PT, PT, R2, 0x8, RZ ;  /* 0x0000000802027810 */ /* 0x000fc60007ffe0ff */
[----:B--2---:R-:W-:-:S04]  /*0450*/  FFMA R9, R21, R9, R8 ;  /* 0x0000000915097223 */ /* 0x004fc80000000008 */
[----:B------:R-:W-:-:S04]  /*0460*/  FFMA R9, R14, R13, R9 ;  /* 0x0000000d0e097223 */ /* 0x000fc80000000009 */
[----:B------:R-:W-:-:S04]  /*0470*/  FFMA R10, R10, R5, R9 ;  /* 0x000000050a0a7223 */ /* 0x000fc80000000009 */
[----:B------:R-:W-:Y:S01]  /*0480*/  FFMA R26, R15, R6, R10 ;  /* 0x000000060f1a7223 */ /* 0x000fe2000000000a */
[----:B------:R-:W-:Y:S06]  /*0490*/  @P1 BRA `(.L_x_2) ;  /* 0xfffffffc005c1947 */ /* 0x000fec000383ffff */
.L_x_1:
[----:B------:R-:W-:Y:S05]  /*04a0*/  @!P0 BRA `(.L_x_0) ;  /* 0x0000000000d48947 */ /* 0x000fea0003800000 */
[----:B------:R-:W-:Y:S02]  /*04b0*/  ISETP.GE.U32.AND P0, PT, R25, 0x4, PT ;  /* 0x000000041900780c */ /* 0x000fe40003f06070 */
[----:B------:R-:W-:-:S04]  /*04c0*/  LOP3.LUT R2, R17, 0x3, RZ, 0xc0, !PT ;  /* 0x0000000311027812 */ /* 0x000fc800078ec0ff */
[----:B------:R-:W-:-:S07]  /*04d0*/  ISETP.NE.AND P1, PT, R2, RZ, PT ;  /* 0x000000ff0200720c */ /* 0x000fce0003f25270 */
[----:B------:R-:W-:Y:S06]  /*04e0*/  @!P0 BRA `(.L_x_3) ;  /* 0x0000000000588947 */ /* 0x000fec0003800000 */
[----:B------:R-:W0:Y:S01]  /*04f0*/  LDC.64 R10, c[0x0][0x398] ;  /* 0x0000e600ff0a7b82 */ /* 0x000e220000000a00 */
[----:B------:R-:W-:Y:S01]  /*0500*/  IMAD R9, R19, R3, R16 ;  /* 0x0000000313097224 */ /* 0x000fe200078e0210 */
[----:B------:R-:W-:-:S06]  /*0510*/  IADD3 R7, PT, PT, R18, R19, RZ ;  /* 0x0000001312077210 */ /* 0x000fcc0007ffe0ff */
[----:B------:R-:W1:Y:S01]  /*0520*/  LDC.64 R4, c[0x0][0x390] ;  /* 0x0000e400ff047b82 */ /* 0x000e620000000a00 */
[----:B0-----:R-:W-:-:S04]  /*0530*/  IMAD.WIDE R10, R9, 0x4, R10 ;  /* 0x00000004090a7825 */ /* 0x001fc800078e020a */
[----:B------:R-:W-:Y:S02]  /*0540*/  IMAD.WIDE R12, R3, 0x4, R10 ;  /* 0x00000004030c7825 */ /* 0x000fe400078e020a */
[----:B------:R-:W2:Y:S02]  /*0550*/  LDG.E R10, desc[UR6][R10.64] ;  /* 0x000000060a0a7981 */ /* 0x000ea4000c1e1900 */
[----:B-1----:R-:W-:-:S04]  /*0560*/  IMAD.WIDE R4, R7, 0x4, R4 ;  /* 0x0000000407047825 */ /* 0x002fc800078e0204 */
[C---:B------:R-:W-:Y:S01]  /*0570*/  IMAD.WIDE R6, R3.reuse, 0x4, R12 ;  /* 0x0000000403067825 */ /* 0x040fe200078e020c */
[----:B------:R-:W2:Y:S04]  /*0580*/  LDG.E R15, desc[UR6][R4.64] ;  /* 0x00000006040f7981 */ /* 0x000ea8000c1e1900 */
[----:B------:R-:W3:Y:S01]  /*0590*/  LDG.E R12, desc[UR6][R12.64] ;  /* 0x000000060c0c7981 */ /* 0x000ee2000c1e1900 */
[----:B------:R-:W-:-:S03]  /*05a0*/  IMAD.WIDE R8, R3, 0x4, R6 ;  /* 0x0000000403087825 */ /* 0x000fc600078e0206 */
[----:B------:R-:W3:Y:S04]  /*05b0*/  LDG.E R14, desc[UR6][R4.64+0x4] ;  /* 0x00000406040e7981 */ /* 0x000ee8000c1e1900 */
[----:B------:R-:W4:Y:S04]  /*05c0*/  LDG.E R20, desc[UR6][R6.64] ;  /* 0x0000000606147981 */ /* 0x000f28000c1e1900 */
[----:B------:R-:W4:Y:S04]  /*05d0*/  LDG.E R21, desc[UR6][R4.64+0x8] ;  /* 0x0000080604157981 */ /* 0x000f28000c1e1900 */
[----:B------:R-:W5:Y:S04]  /*05e0*/  LDG.E R23, desc[UR6][R4.64+0xc] ;  /* 0x00000c0604177981 */ /* 0x000f68000c1e1900 */
[----:B------:R-:W5:Y:S01]  /*05f0*/  LDG.E R8, desc[UR6][R8.64] ;  /* 0x0000000608087981 */ /* 0x000f62000c1e1900 */
[----:B------:R-:W-:Y:S01]  /*0600*/  IADD3 R19, PT, PT, R19, 0x4, RZ ;  /* 0x0000000413137810 */ /* 0x000fe20007ffe0ff */
[----:B--2---:R-:W-:-:S04]  /*0610*/  FFMA R15, R15, R10, R26 ;  /* 0x0000000a0f0f7223 */ /* 0x004fc8000000001a */
[----:B---3--:R-:W-:-:S04]  /*0620*/  FFMA R14, R14, R12, R15 ;  /* 0x0000000c0e0e7223 */ /* 0x008fc8000000000f */
[----:B----4-:R-:W-:-:S04]  /*0630*/  FFMA R14, R21, R20, R14 ;  /* 0x00000014150e7223 */ /* 0x010fc8000000000e */
[----:B-----5:R-:W-:-:S07]  /*0640*/  FFMA R26, R23, R8, R14 ;  /* 0x00000008171a7223 */ /* 0x020fce000000000e */
.L_x_3:
[----:B------:R-:W-:Y:S05]  /*0650*/  @!P1 BRA `(.L_x_0) ;  /* 0x0000000000689947 */ /* 0x000fea0003800000 */
[----:B------:R-:W0:Y:S01]  /*0660*/  LDC.64 R10, c[0x0][0x398] ;  /* 0x0000e600ff0a7b82 */ /* 0x000e220000000a00 */
[----:B------:R-:W-:Y:S02]  /*0670*/  ISETP.NE.AND P0, PT, R2, 0x1, PT ;  /* 0x000000010200780c */ /* 0x000fe40003f05270 */
[----:B------:R-:W-:-:S04]  /*0680*/  LOP3.LUT R17, R17, 0x1, RZ, 0xc0, !PT ;  /* 0x0000000111117812 */ /* 0x000fc800078ec0ff */
[----:B------:R-:W-:Y:S01]  /*0690*/  ISETP.NE.U32.AND P1, PT, R17, 0x1, PT ;  /* 0x000000011100780c */ /* 0x000fe20003f25070 */
[----:B------:R-:W1:Y:S06]  /*06a0*/  LDC.64 R8, c[0x0][0x390] ;  /* 0x0000e400ff087b82 */ /* 0x000e6c0000000a00 */
[C---:B------:R-:W-:Y:S01]  /*06b0*/  @P0 IMAD R15, R19.reuse, R3, R16 ;  /* 0x00000003130f0224 */ /* 0x040fe200078e0210 */
[----:B------:R-:W-:Y:S01]  /*06c0*/  @P0 IADD3 R13, PT, PT, R18, R19, RZ ;  /* 0x00000013120d0210 */ /* 0x000fe20007ffe0ff */
[----:B------:R-:W2:Y:S01]  /*06d0*/  LDC.64 R6, c[0x0][0x390] ;  /* 0x0000e400ff067b82 */ /* 0x000ea20000000a00 */
[----:B------:R-:W-:-:S07]  /*06e0*/  @P0 IADD3 R19, PT, PT, R19, 0x2, RZ ;  /* 0x0000000213130810 */ /* 0x000fce0007ffe0ff */
[----:B------:R-:W3:Y:S01]  /*06f0*/  LDC.64 R4, c[0x0][0x398] ;  /* 0x0000e600ff047b82 */ /* 0x000ee20000000a00 */
[----:B0-----:R-:W-:Y:S01]  /*0700*/  @P0 IMAD.WIDE R10, R15, 0x4, R10 ;  /* 0x000000040f0a0825 */ /* 0x001fe200078e020a */
[----:B------:R-:W-:-:S03]  /*0710*/  @!P1 IADD3 R15, PT, PT, R18, R19, RZ ;  /* 0x00000013120f9210 */ /* 0x000fc60007ffe0ff */
[----:B------:R-:W-:Y:S01]  /*0720*/  @!P1 IMAD R19, R19, R3, R16 ;  /* 0x0000000313139224 */ /* 0x000fe200078e0210 */
[----:B------:R-:W4:Y:S01]  /*0730*/  @P0 LDG.E R2, desc[UR6][R10.64] ;  /* 0x000000060a020981 */ /* 0x000f22000c1e1900 */
[----:B-1----:R-:W-:-:S04]  /*0740*/  @P0 IMAD.WIDE R8, R13, 0x4, R8 ;  /* 0x000000040d080825 */ /* 0x002fc800078e0208 */
[----:B------:R-:W-:Y:S01]  /*0750*/  @P0 IMAD.WIDE R12, R3, 0x4, R10 ;  /* 0x00000004030c0825 */ /* 0x000fe200078e020a */
[----:B------:R-:W4:Y:S03]  /*0760*/  @P0 LDG.E R17, desc[UR6][R8.64] ;  /* 0x0000000608110981 */ /* 0x000f26000c1e1900 */
[----:B--2---:R-:W-:Y:S01]  /*0770*/  @!P1 IMAD.WIDE R6, R15, 0x4, R6 ;  /* 0x000000040f069825 */ /* 0x004fe200078e0206 */
[----:B------:R-:W2:Y:S04]  /*0780*/  @P0 LDG.E R21, desc[UR6][R8.64+0x4] ;  /* 0x0000040608150981 */ /* 0x000ea8000c1e1900 */
[----:B------:R-:W2:Y:S01]  /*0790*/  @P0 LDG.E R12, desc[UR6][R12.64] ;  /* 0x000000060c0c0981 */ /* 0x000ea2000c1e1900 */
[----:B---3--:R-:W-:-:S03]  /*07a0*/  @!P1 IMAD.WIDE R4, R19, 0x4, R4 ;  /* 0x0000000413049825 */ /* 0x008fc600078e0204 */
[----:B------:R-:W3:Y:S04]  /*07b0*/  @!P1 LDG.E R7, desc[UR6][R6.64] ;  /* 0x0000000606079981 */ /* 0x000ee8000c1e1900 */
[----:B------:R-:W3:Y:S01]  /*07c0*/  @!P1 LDG.E R4, desc[UR6][R4.64] ;  /* 0x0000000604049981 */ /* 0x000ee2000c1e1900 */
[----:B----4-:R-:W-:-:S04]  /*07d0*/  @P0 FFMA R2, R17, R2, R26 ;  /* 0x0000000211020223 */ /* 0x010fc8000000001a */
[----:B--2---:R-:W-:-:S04]  /*07e0*/  @P0 FFMA R26, R21, R12, R2 ;  /* 0x0000000c151a0223 */ /* 0x004fc80000000002 */
[----:B---3--:R-:W-:-:S07]  /*07f0*/  @!P1 FFMA R26, R7, R4, R26 ;  /* 0x00000004071a9223 */ /* 0x008fce000000001a */
.L_x_0:
[----:B------:R-:W0:Y:S01]  /*0800*/  LDC.64 R4, c[0x0][0x3a8] ;  /* 0x0000ea00ff047b82 */ /* 0x000e220000000a00 */
[----:B------:R-:W-:Y:S01]  /*0810*/  IMAD R3, R0, R3, R16 ;  /* 0x0000000300037224 */ /* 0x000fe200078e0210 */
[----:B------:R-:W1:Y:S01]  /*0820*/  LDCU UR4, c[0x0][0x3a0] ;  /* 0x00007400ff0477ac */ /* 0x000e620008000800 */
[----:B------:R-:W2:Y:S02]  /*0830*/  LDCU UR5, c[0x0][0x38c] ;  /* 0x00007180ff0577ac */ /* 0x000ea40008000800 */
[----:B0-----:R-:W-:-:S05]  /*0840*/  IMAD.WIDE R2, R3, 0x4, R4 ;  /* 0x0000000403027825 */ /* 0x001fca00078e0204 */
[----:B------:R-:W1:Y:S02]  /*0850*/  LDG.E R0, desc[UR6][R2.64] ;  /* 0x0000000602007981 */ /* 0x000e64000c1e1900 */
[----:B-1----:R-:W-:-:S04]  /*0860*/  FMUL R5, R0, UR4 ;  /* 0x0000000400057c20 */ /* 0x002fc80008400000 */
[----:B--2---:R-:W-:-:S05]  /*0870*/  FFMA R5, R26, UR5, R5 ;  /* 0x000000051a057c23 */ /* 0x004fca0008000005 */
[----:B------:R-:W-:Y:S01]  /*0880*/  STG.E desc[UR6][R2.64], R5 ;  /* 0x0000000502007986 */ /* 0x000fe2000c101906 */
[----:B------:R-:W-:Y:S05]  /*0890*/  EXIT ;  /* 0x000000000000794d */ /* 0x000fea0003800000 */
.L_x_4:
[----:B------:R-:W-:-:S00]  /*08a0*/  BRA `(.L_x_4) ;  /* 0xfffffffc00fc7947 */ /* 0x000fc0000383ffff */
[----:B------:R-:W-:-:S00]  /*08b0*/  NOP ;  /* 0x0000000000007918 */ /* 0x000fc00000000000 */
        /* <DEDUP_REMOVED lines=12> */
.L_x_5:


//--------------------- .nv.shared.reserved.0     --------------------------
	.section	.nv.shared.reserved.0,"aw",@nobits
	.weak		__nv_reservedSMEM_offset_0_alias
	.size		__nv_reservedSMEM_offset_0_alias, 0, 64
	.other		__nv_reservedSMEM_offset_0_alias,@"STO_CUDA_RESERVED_SHARED STV_DEFAULT"
__nv_reservedSMEM_offset_0_alias:
	.zero		0
	.zero		64


//--------------------- .nv.constant0._Z11sgemm_naiveiiifPKfS0_fPf --------------------------
	.section	.nv.constant0._Z11sgemm_naiveiiifPKfS0_fPf,"a",@progbits
	.sectionflags	@""
	.align	4
.nv.constant0._Z11sgemm_naiveiiifPKfS0_fPf:
	.zero		944


//--------------------- SYMBOLS --------------------------

	.type		.nv.reservedSmem.offset0,@object
	.size		.nv.reservedSmem.offset0,0x4
